//
// Generated by NVIDIA NVVM Compiler
//
// Compiler Build ID: CL-36424714
// Cuda compilation tools, release 13.0, V13.0.88
// Based on NVVM 20.0.0
//

.version 9.0
.target sm_100
.address_size 64

	// .globl	_Z8addIndexv

.visible .entry _Z8addIndexv()
{


	ret;

}


// ===== COMPILED SASS (sm_100) =====

	.target	sm_100

	.elftype	@"ET_EXEC"


//--------------------- .note.nv.tkinfo           --------------------------
	.section	.note.nv.tkinfo,"",@"SHT_NOTE"
	.sectionflags	@"SHF_NOTE_NV_TKINFO"
	.tkinfo
        /*0018*/ 	.word	0x00000002
        /*0030*/ 	.string	""
        /*0030*/ 	.string	"ptxas"
        /*0030*/ 	.string	"Cuda compilation tools, release 13.0, V13.0.88"
        /*0030*/ 	.string	"Build cuda_13.0.r13.0/compiler.36424714_0"
        /*0030*/ 	.string	"-arch sm_100 -m 64 "



//--------------------- .note.nv.cuinfo           --------------------------
	.section	.note.nv.cuinfo,"",@"SHT_NOTE"
	.sectionflags	@"SHF_NOTE_NV_CUINFO"
        /*0018*/ 	.short	0x0002
        /*001a*/ 	.short	0x0064
        /*001c*/ 	.short	0x0082
	.zero		2


//--------------------- .nv.info                  --------------------------
	.section	.nv.info,"",@"SHT_CUDA_INFO"
	.align	4


	//----- nvinfo : EIATTR_REGCOUNT
	.align		4
        /*0000*/ 	.byte	0x04, 0x2f
        /*0002*/ 	.short	(.L_1 - .L_0)
	.align		4
.L_0:
        /*0004*/ 	.word	index@(_Z8addIndexv)
        /*0008*/ 	.word	0x00000004


	//----- nvinfo : EIATTR_FRAME_SIZE
	.align		4
.L_1:
        /*000c*/ 	.byte	0x04, 0x11
        /*000e*/ 	.short	(.L_3 - .L_2)
	.align		4
.L_2:
        /*0010*/ 	.word	index@(_Z8addIndexv)
        /*0014*/ 	.word	0x00000000


	//----- nvinfo : EIATTR_MIN_STACK_SIZE
	.align		4
.L_3:
        /*0018*/ 	.byte	0x04, 0x12
        /*001a*/ 	.short	(.L_5 - .L_4)
	.align		4
.L_4:
        /*001c*/ 	.word	index@(_Z8addIndexv)
        /*0020*/ 	.word	0x00000000
.L_5:


//--------------------- .nv.compat                --------------------------
	.section	.nv.compat,"",@"SHT_CUDA_COMPAT_INFO"
	.align	4
        /*0000*/ 	.byte	0x02, 0x09, 0x00, 0x00, 0x02, 0x02, 0x01, 0x00, 0x02, 0x05, 0x05, 0x00, 0x03, 0x07, 0x01, 0x01
        /*0010*/ 	.byte	0x02, 0x03, 0x00, 0x00, 0x02, 0x06, 0x01, 0x00, 0x04, 0x0b, 0x08, 0x00, 0x09, 0x00, 0x00, 0x00
        /*0020*/ 	.byte	0x00, 0x00, 0x00, 0x00


//--------------------- .nv.info._Z8addIndexv     --------------------------
	.section	.nv.info._Z8addIndexv,"",@"SHT_CUDA_INFO"
	.sectionflags	@""
	.align	4


	//----- nvinfo : EIATTR_CUDA_API_VERSION
	.align		4
        /*0000*/ 	.byte	0x04, 0x37
        /*0002*/ 	.short	(.L_7 - .L_6)
.L_6:
        /*0004*/ 	.word	0x00000082


	//----- nvinfo : EIATTR_SPARSE_MMA_MASK
	.align		4
.L_7:
        /*0008*/ 	.byte	0x03, 0x50
        /*000a*/ 	.short	0x0000


	//----- nvinfo : EIATTR_MAXREG_COUNT
	.align		4
        /*000c*/ 	.byte	0x03, 0x1b
        /*000e*/ 	.short	0x00ff


	//----- nvinfo : EIATTR_MERCURY_ISA_VERSION
	.align		4
        /*0010*/ 	.byte	0x03, 0x5f
        /*0012*/ 	.short	0x0101


	//----- nvinfo : EIATTR_VRC_CTA_INIT_COUNT
	.align		4
        /*0014*/ 	.byte	0x02, 0x4a
	.zero		1
	.zero		1


	//----- nvinfo : EIATTR_EXIT_INSTR_OFFSETS
	.align		4
        /*0018*/ 	.byte	0x04, 0x1c
        /*001a*/ 	.short	(.L_9 - .L_8)


	//   ....[0]....
.L_8:
        /*001c*/ 	.word	0x00000010


	//----- nvinfo : EIATTR_SW_WAR
	.align		4
.L_9:
        /*0020*/ 	.byte	0x04, 0x36
        /*0022*/ 	.short	(.L_11 - .L_10)
.L_10:
        /*0024*/ 	.word	0x00000008
.L_11:


//--------------------- .nv.callgraph             --------------------------
	.section	.nv.callgraph,"",@"SHT_CUDA_CALLGRAPH"
	.align	4
	.sectionentsize	8
	.align		4
        /*0000*/ 	.word	0x00000000
	.align		4
        /*0004*/ 	.word	0xffffffff
	.align		4
        /*0008*/ 	.word	0x00000000
	.align		4
        /*000c*/ 	.word	0xfffffffe
	.align		4
        /*0010*/ 	.word	0x00000000
	.align		4
        /*0014*/ 	.word	0xfffffffd
	.align		4
        /*0018*/ 	.word	0x00000000
	.align		4
        /*001c*/ 	.word	0xfffffffc


//--------------------- .text._Z8addIndexv        --------------------------
	.section	.text._Z8addIndexv,"ax",@progbits
	.align	128
        .global         _Z8addIndexv
        .type           _Z8addIndexv,@function
        .size           _Z8addIndexv,(.L_x_1 - _Z8addIndexv)
        .other          _Z8addIndexv,@"STO_CUDA_ENTRY STV_DEFAULT"
_Z8addIndexv:
.text._Z8addIndexv:
[----:B------:R-:W-:Y:S01]  /*0000*/  LDC R1, c[0x0][0x37c] ;  /* 0x0000df00ff017b82 */ /* 0x000fe20000000800 */
[----:B------:R-:W-:Y:S05]  /*0010*/  EXIT ;  /* 0x000000000000794d */ /* 0x000fea0003800000 */
.L_x_0:
[----:B------:R-:W-:-:S00]  /*0020*/  BRA `(.L_x_0) ;  /* 0xfffffffc00fc7947 */ /* 0x000fc0000383ffff */
[----:B------:R-:W-:-:S00]  /*0030*/  NOP ;  /* 0x0000000000007918 */ /* 0x000fc00000000000 */
        /* <DEDUP_REMOVED lines=12> */
.L_x_1:


//--------------------- .nv.shared.reserved.0     --------------------------
	.section	.nv.shared.reserved.0,"aw",@nobits
	.weak		__nv_reservedSMEM_offset_0_alias
	.size		__nv_reservedSMEM_offset_0_alias, 0, 64
	.other		__nv_reservedSMEM_offset_0_alias,@"STO_CUDA_RESERVED_SHARED STV_DEFAULT"
__nv_reservedSMEM_offset_0_alias:
	.zero		0
	.zero		64


//--------------------- .nv.constant0._Z8addIndexv --------------------------
	.section	.nv.constant0._Z8addIndexv,"a",@progbits
	.sectionflags	@""
	.align	4
.nv.constant0._Z8addIndexv:
	.zero		896


//--------------------- SYMBOLS --------------------------

	.type		.nv.reservedSmem.offset0,@object
	.size		.nv.reservedSmem.offset0,0x4
